	.headerflags	@"EF_CUDA_TEXMODE_UNIFIED EF_CUDA_64BIT_ADDRESS EF_CUDA_SM86 EF_CUDA_VIRTUAL_SM(EF_CUDA_SM86)"
	.elftype	@"ET_EXEC"


//--------------------- .nv.info                  --------------------------
	.section	.nv.info,"",@"SHT_CUDA_INFO"
	.align	4


	//----- nvinfo : EIATTR_REGCOUNT
	.align		4
        /*0000*/ 	.byte	0x04, 0x2f
        /*0002*/ 	.short	(.L_1 - .L_0)
	.align		4
.L_0:
        /*0004*/ 	.word	index@(triton_per_fused__to_copy_mean_pow_5)
        /*0008*/ 	.word	0x0000000f


	//----- nvinfo : EIATTR_MIN_STACK_SIZE
	.align		4
.L_1:
        /*000c*/ 	.byte	0x04, 0x12
        /*000e*/ 	.short	(.L_3 - .L_2)
	.align		4
.L_2:
        /*0010*/ 	.word	index@(triton_per_fused__to_copy_mean_pow_5)
        /*0014*/ 	.word	0x00000000


	//----- nvinfo : EIATTR_FRAME_SIZE
	.align		4
.L_3:
        /*0018*/ 	.byte	0x04, 0x11
        /*001a*/ 	.short	(.L_5 - .L_4)
	.align		4
.L_4:
        /*001c*/ 	.word	index@(triton_per_fused__to_copy_mean_pow_5)
        /*0020*/ 	.word	0x00000000


	//----- nvinfo : EIATTR_MIN_STACK_SIZE
	.align		4
.L_5:
        /*0024*/ 	.byte	0x04, 0x12
        /*0026*/ 	.short	(.L_7 - .L_6)
	.align		4
.L_6:
        /*0028*/ 	.word	index@(triton_per_fused__to_copy_mean_pow_5)
        /*002c*/ 	.word	0x00000000
.L_7:


//--------------------- .nv.info.triton_per_fused__to_copy_mean_pow_5 --------------------------
	.section	.nv.info.triton_per_fused__to_copy_mean_pow_5,"",@"SHT_CUDA_INFO"
	.sectionflags	@""
	.align	4


	//----- nvinfo : EIATTR_CUDA_API_VERSION
	.align		4
        /*0000*/ 	.byte	0x04, 0x37
        /*0002*/ 	.short	(.L_9 - .L_8)
.L_8:
        /*0004*/ 	.word	0x0000007c


	//----- nvinfo : EIATTR_SW2861232_WAR
	.align		4
.L_9:
        /*0008*/ 	.byte	0x01, 0x35
	.zero		2


	//----- nvinfo : EIATTR_PARAM_CBANK
	.align		4
        /*000c*/ 	.byte	0x04, 0x0a
        /*000e*/ 	.short	(.L_11 - .L_10)
	.align		4
.L_10:
        /*0010*/ 	.word	index@(.nv.constant0.triton_per_fused__to_copy_mean_pow_5)
        /*0014*/ 	.short	0x0160
        /*0016*/ 	.short	0x0020


	//----- nvinfo : EIATTR_CBANK_PARAM_SIZE
	.align		4
.L_11:
        /*0018*/ 	.byte	0x03, 0x19
        /*001a*/ 	.short	0x0020


	//----- nvinfo : EIATTR_KPARAM_INFO
	.align		4
        /*001c*/ 	.byte	0x04, 0x17
        /*001e*/ 	.short	(.L_13 - .L_12)
.L_12:
        /*0020*/ 	.word	0x00000000
        /*0024*/ 	.short	0x0004
        /*0026*/ 	.short	0x0018
        /*0028*/ 	.byte	0x00, 0xf4, 0x21, 0x00


	//----- nvinfo : EIATTR_KPARAM_INFO
	.align		4
.L_13:
        /*002c*/ 	.byte	0x04, 0x17
        /*002e*/ 	.short	(.L_15 - .L_14)
.L_14:
        /*0030*/ 	.word	0x00000000
        /*0034*/ 	.short	0x0003
        /*0036*/ 	.short	0x0014
        /*0038*/ 	.byte	0x00, 0xf0, 0x11, 0x00


	//----- nvinfo : EIATTR_KPARAM_INFO
	.align		4
.L_15:
        /*003c*/ 	.byte	0x04, 0x17
        /*003e*/ 	.short	(.L_17 - .L_16)
.L_16:
        /*0040*/ 	.word	0x00000000
        /*0044*/ 	.short	0x0002
        /*0046*/ 	.short	0x0010
        /*0048*/ 	.byte	0x00, 0xf0, 0x11, 0x00


	//----- nvinfo : EIATTR_KPARAM_INFO
	.align		4
.L_17:
        /*004c*/ 	.byte	0x04, 0x17
        /*004e*/ 	.short	(.L_19 - .L_18)
.L_18:
        /*0050*/ 	.word	0x00000000
        /*0054*/ 	.short	0x0001
        /*0056*/ 	.short	0x0008
        /*0058*/ 	.byte	0x00, 0xf4, 0x21, 0x00


	//----- nvinfo : EIATTR_KPARAM_INFO
	.align		4
.L_19:
        /*005c*/ 	.byte	0x04, 0x17
        /*005e*/ 	.short	(.L_21 - .L_20)
.L_20:
        /*0060*/ 	.word	0x00000000
        /*0064*/ 	.short	0x0000
        /*0066*/ 	.short	0x0000
        /*0068*/ 	.byte	0x00, 0xf4, 0x21, 0x00


	//----- nvinfo : EIATTR_MAXREG_COUNT
	.align		4
.L_21:
        /*006c*/ 	.byte	0x03, 0x1b
        /*006e*/ 	.short	0x00ff


	//----- nvinfo : EIATTR_COOP_GROUP_MASK_REGIDS
	.align		4
        /*0070*/ 	.byte	0x04, 0x29
        /*0072*/ 	.short	(.L_23 - .L_22)


	//   ....[0]....
.L_22:
        /*0074*/ 	.word	0xffffffff


	//   ....[1]....
        /*0078*/ 	.word	0xffffffff


	//   ....[2]....
        /*007c*/ 	.word	0xffffffff


	//   ....[3]....
        /*0080*/ 	.word	0xffffffff


	//   ....[4]....
        /*0084*/ 	.word	0xffffffff


	//   ....[5]....
        /*0088*/ 	.word	0xffffffff


	//----- nvinfo : EIATTR_COOP_GROUP_INSTR_OFFSETS
	.align		4
.L_23:
        /*008c*/ 	.byte	0x04, 0x28
        /*008e*/ 	.short	(.L_25 - .L_24)


	//   ....[0]....
.L_24:
        /*0090*/ 	.word	0x00000180


	//   ....[1]....
        /*0094*/ 	.word	0x000001b0


	//   ....[2]....
        /*0098*/ 	.word	0x000001e0


	//   ....[3]....
        /*009c*/ 	.word	0x00000210


	//   ....[4]....
        /*00a0*/ 	.word	0x00000230


	//   ....[5]....
        /*00a4*/ 	.word	0x000002a0


	//----- nvinfo : EIATTR_EXIT_INSTR_OFFSETS
	.align		4
.L_25:
        /*00a8*/ 	.byte	0x04, 0x1c
        /*00aa*/ 	.short	(.L_27 - .L_26)


	//   ....[0]....
.L_26:
        /*00ac*/ 	.word	0x000002e0


	//   ....[1]....
        /*00b0*/ 	.word	0x00000330


	//----- nvinfo : EIATTR_REQNTID
	.align		4
.L_27:
        /*00b4*/ 	.byte	0x04, 0x10
        /*00b6*/ 	.short	(.L_29 - .L_28)
.L_28:
        /*00b8*/ 	.word	0x00000040
        /*00bc*/ 	.word	0x00000001
        /*00c0*/ 	.word	0x00000001
.L_29:


//--------------------- .nv.callgraph             --------------------------
	.section	.nv.callgraph,"",@"SHT_CUDA_CALLGRAPH"
	.align	4
	.sectionentsize	8
	.align		4
        /*0000*/ 	.word	0x00000000
	.align		4
        /*0004*/ 	.word	0xffffffff
	.align		4
        /*0008*/ 	.word	0x00000000
	.align		4
        /*000c*/ 	.word	0xfffffffe
	.align		4
        /*0010*/ 	.word	0x00000000
	.align		4
        /*0014*/ 	.word	0xfffffffd
	.align		4
        /*0018*/ 	.word	0x00000000
	.align		4
        /*001c*/ 	.word	0xfffffffc


//--------------------- .nv.rel.action            --------------------------
	.section	.nv.rel.action,"",@"SHT_CUDA_RELOCINFO"
	.align	8
	.sectionentsize	8
        /*0000*/ 	.byte	0x73, 0x00, 0x00, 0x00, 0x00, 0x00, 0x00, 0x00, 0x00, 0x00, 0x00, 0x11, 0x25, 0x00, 0x05, 0x36


//--------------------- .nv.constant0.triton_per_fused__to_copy_mean_pow_5 --------------------------
	.section	.nv.constant0.triton_per_fused__to_copy_mean_pow_5,"a",@progbits
	.sectionflags	@""
	.align	4
.nv.constant0.triton_per_fused__to_copy_mean_pow_5:
	.zero		384


//--------------------- .text.triton_per_fused__to_copy_mean_pow_5 --------------------------
	.section	.text.triton_per_fused__to_copy_mean_pow_5,"ax",@progbits
	.sectionflags	@"SHF_BARRIERS=1"
	.sectioninfo	@"SHI_REGISTERS=15"
	.align	128
        .global         triton_per_fused__to_copy_mean_pow_5
        .type           triton_per_fused__to_copy_mean_pow_5,@function
        .size           triton_per_fused__to_copy_mean_pow_5,(.L_x_2 - triton_per_fused__to_copy_mean_pow_5)
        .other          triton_per_fused__to_copy_mean_pow_5,@"STO_CUDA_ENTRY STV_DEFAULT"
triton_per_fused__to_copy_mean_pow_5:
.text.triton_per_fused__to_copy_mean_pow_5:
[----:B------:R-:W-:Y:S02]  /*0000*/  IMAD.MOV.U32 R1, RZ, RZ, c[0x0][0x28] ;  /* 0x00000a00ff017624 */ /* 0x000fe400078e00ff */
[----:B------:R-:W0:Y:S01]  /*0010*/  S2R R10, SR_CTAID.X ;  /* 0x00000000000a7919 */ /* 0x000e220000002500 */
[----:B------:R-:W-:Y:S01]  /*0020*/  ULDC.64 UR4, c[0x0][0x118] ;  /* 0x0000460000047ab9 */ /* 0x000fe20000000a00 */
[----:B------:R-:W-:Y:S02]  /*0030*/  PRMT R4, RZ, 0x7610, R4 ;  /* 0x00007610ff047816 */ /* 0x000fe40000000004 */
[----:B------:R-:W1:Y:S01]  /*0040*/  S2R R12, SR_TID.X ;  /* 0x00000000000c7919 */ /* 0x000e620000002100 */
[C---:B0-----:R-:W-:Y:S01]  /*0050*/  IMAD.HI R0, R10.reuse, 0x2aaaaaab, RZ ;  /* 0x2aaaaaab0a007827 */ /* 0x041fe200078e02ff */
[----:B------:R-:W-:-:S04]  /*0060*/  ISETP.GE.AND P0, PT, R10, 0x1800, PT ;  /* 0x000018000a00780c */ /* 0x000fc80003f06270 */
[----:B------:R-:W-:-:S04]  /*0070*/  SHF.R.S32.HI R3, RZ, 0x1, R0 ;  /* 0x00000001ff037819 */ /* 0x000fc80000011400 */
[----:B------:R-:W-:Y:S02]  /*0080*/  LEA.HI R3, R0, R3, RZ, 0x1 ;  /* 0x0000000300037211 */ /* 0x000fe400078f08ff */
[----:B-1----:R-:W-:-:S03]  /*0090*/  LOP3.LUT R0, R12, 0x3f, RZ, 0xc0, !PT ;  /* 0x0000003f0c007812 */ /* 0x002fc600078ec0ff */
[----:B------:R-:W-:-:S04]  /*00a0*/  IMAD R5, R3, -0xc, R10 ;  /* 0xfffffff403057824 */ /* 0x000fc800078e020a */
[----:B------:R-:W-:-:S04]  /*00b0*/  IMAD R2, R5, 0x40, R0 ;  /* 0x0000004005027824 */ /* 0x000fc800078e0200 */
[----:B------:R-:W-:Y:S01]  /*00c0*/  IMAD R2, R3, 0x900, R2 ;  /* 0x0000090003027824 */ /* 0x000fe200078e0202 */
[----:B------:R-:W-:-:S04]  /*00d0*/  MOV R3, 0x2 ;  /* 0x0000000200037802 */ /* 0x000fc80000000f00 */
[----:B------:R-:W-:-:S05]  /*00e0*/  IADD3 R2, R2, 0x300, RZ ;  /* 0x0000030002027810 */ /* 0x000fca0007ffe0ff */
[----:B------:R-:W-:Y:S01]  /*00f0*/  IMAD.WIDE R2, R2, R3, c[0x0][0x160] ;  /* 0x0000580002027625 */ /* 0x000fe200078e0203 */
[----:B------:R-:W-:Y:S05]  /*0100*/  @P0 BRA `(.L_x_0) ;  /* 0x0000001000000947 */ /* 0x000fea0003800000 */
[----:B------:R0:W5:Y:S02]  /*0110*/  LDG.E.U16 R4, [R2.64] ;  /* 0x0000000402047981 */ /* 0x000164000c1e1500 */
.L_x_0:
[----:B-----5:R-:W-:Y:S01]  /*0120*/  IMAD.U32 R4, R4, 0x10000, RZ ;  /* 0x0001000004047824 */ /* 0x020fe200078e00ff */
[C---:B------:R-:W-:Y:S02]  /*0130*/  LOP3.LUT P1, RZ, R12.reuse, 0x1f, RZ, 0xc0, !PT ;  /* 0x0000001f0cff7812 */ /* 0x040fe4000782c0ff */
[----:B------:R-:W-:Y:S01]  /*0140*/  ISETP.GE.AND P2, PT, R12, 0x2, PT ;  /* 0x000000020c00780c */ /* 0x000fe20003f46270 */
[----:B------:R-:W-:-:S05]  /*0150*/  FMUL R4, R4, R4 ;  /* 0x0000000404047220 */ /* 0x000fca0000400000 */
[----:B------:R-:W-:Y:S02]  /*0160*/  FSEL R4, R4, RZ, !P0 ;  /* 0x000000ff04047208 */ /* 0x000fe40004000000 */
[----:B------:R-:W-:-:S03]  /*0170*/  ISETP.EQ.AND P0, PT, R0, RZ, !P0 ;  /* 0x000000ff0000720c */ /* 0x000fc60004702270 */
[----:B0-----:R-:W0:Y:S02]  /*0180*/  SHFL.BFLY PT, R3, R4, 0x10, 0x1f ;  /* 0x0e001f0004037f89 */ /* 0x001e2400000e0000 */
[----:B0-----:R-:W-:Y:S01]  /*0190*/  FADD R3, R4, R3 ;  /* 0x0000000304037221 */ /* 0x001fe20000000000 */
[----:B------:R-:W-:-:S04]  /*01a0*/  SHF.R.U32.HI R4, RZ, 0x3, R12 ;  /* 0x00000003ff047819 */ /* 0x000fc8000001160c */
[----:B------:R-:W0:Y:S01]  /*01b0*/  SHFL.BFLY PT, R2, R3, 0x8, 0x1f ;  /* 0x0d001f0003027f89 */ /* 0x000e2200000e0000 */
[----:B------:R-:W-:Y:S01]  /*01c0*/  LOP3.LUT R4, R4, 0x4, RZ, 0xc0, !PT ;  /* 0x0000000404047812 */ /* 0x000fe200078ec0ff */
[----:B0-----:R-:W-:-:S05]  /*01d0*/  FADD R2, R3, R2 ;  /* 0x0000000203027221 */ /* 0x001fca0000000000 */
[----:B------:R-:W0:Y:S02]  /*01e0*/  SHFL.BFLY PT, R5, R2, 0x4, 0x1f ;  /* 0x0c801f0002057f89 */ /* 0x000e2400000e0000 */
[----:B0-----:R-:W-:Y:S01]  /*01f0*/  FADD R5, R2, R5 ;  /* 0x0000000502057221 */ /* 0x001fe20000000000 */
[----:B------:R-:W-:-:S04]  /*0200*/  LOP3.LUT R2, R12, 0x1, RZ, 0xc0, !PT ;  /* 0x000000010c027812 */ /* 0x000fc800078ec0ff */
[----:B------:R-:W0:Y:S02]  /*0210*/  SHFL.BFLY PT, R6, R5, 0x2, 0x1f ;  /* 0x0c401f0005067f89 */ /* 0x000e2400000e0000 */
[----:B0-----:R-:W-:-:S05]  /*0220*/  FADD R6, R5, R6 ;  /* 0x0000000605067221 */ /* 0x001fca0000000000 */
[----:B------:R-:W0:Y:S02]  /*0230*/  SHFL.BFLY PT, R7, R6, 0x1, 0x1f ;  /* 0x0c201f0006077f89 */ /* 0x000e2400000e0000 */
[----:B0-----:R-:W-:-:S05]  /*0240*/  FADD R7, R6, R7 ;  /* 0x0000000706077221 */ /* 0x001fca0000000000 */
[----:B------:R-:W-:Y:S04]  /*0250*/  @!P1 STS [R4], R7 ;  /* 0x0000000704009388 */ /* 0x000fe80000000800 */
[----:B------:R-:W-:Y:S01]  /*0260*/  BAR.SYNC.DEFER_BLOCKING 0x0 ;  /* 0x0000000000007b1d */ /* 0x000fe20000010000 */
[----:B------:R-:W-:-:S04]  /*0270*/  ISETP.NE.U32.AND P1, PT, R2, 0x1, PT ;  /* 0x000000010200780c */ /* 0x000fc80003f25070 */
[----:B------:R-:W-:Y:S01]  /*0280*/  ISETP.LT.AND P1, PT, R12, 0x2, P1 ;  /* 0x000000020c00780c */ /* 0x000fe20000f21270 */
[----:B------:R-:W0:Y:S04]  /*0290*/  @!P2 LDS R8, [R12.X4] ;  /* 0x000000000c08a984 */ /* 0x000e280000004800 */
[----:B0-----:R-:W0:Y:S02]  /*02a0*/  SHFL.BFLY PT, R3, R8, 0x1, 0x1f ;  /* 0x0c201f0008037f89 */ /* 0x001e2400000e0000 */
[----:B0-----:R-:W-:-:S06]  /*02b0*/  FADD R3, R8, R3 ;  /* 0x0000000308037221 */ /* 0x001fcc0000000000 */
[----:B------:R0:W-:Y:S04]  /*02c0*/  @P1 STS [R12.X4], R3 ;  /* 0x000000030c001388 */ /* 0x0001e80000004800 */
[----:B------:R-:W-:Y:S06]  /*02d0*/  BAR.SYNC.DEFER_BLOCKING 0x0 ;  /* 0x0000000000007b1d */ /* 0x000fec0000010000 */
[----:B------:R-:W-:Y:S05]  /*02e0*/  @!P0 EXIT ;  /* 0x000000000000894d */ /* 0x000fea0003800000 */
[----:B0-----:R-:W0:Y:S01]  /*02f0*/  LDS R5, [RZ] ;  /* 0x00000000ff057984 */ /* 0x001e220000000800 */
[----:B------:R-:W-:-:S05]  /*0300*/  MOV R3, 0x4 ;  /* 0x0000000400037802 */ /* 0x000fca0000000f00 */
[----:B------:R-:W-:-:S05]  /*0310*/  IMAD.WIDE R2, R10, R3, c[0x0][0x168] ;  /* 0x00005a000a027625 */ /* 0x000fca00078e0203 */
[----:B0-----:R-:W-:Y:S01]  /*0320*/  STG.E [R2.64], R5 ;  /* 0x0000000502007986 */ /* 0x001fe2000c101904 */
[----:B------:R-:W-:Y:S05]  /*0330*/  EXIT ;  /* 0x000000000000794d */ /* 0x000fea0003800000 */
.L_x_1:
[----:B------:R-:W-:-:S00]  /*0340*/  BRA `(.L_x_1) ;  /* 0xfffffff000007947 */ /* 0x000fc0000383ffff */
[----:B------:R-:W-:-:S00]  /*0350*/  NOP ;  /* 0x0000000000007918 */ /* 0x000fc00000000000 */
        /* <DEDUP_REMOVED lines=10> */
.L_x_2:


//--------------------- .nv.shared.triton_per_fused__to_copy_mean_pow_5 --------------------------
	.section	.nv.shared.triton_per_fused__to_copy_mean_pow_5,"aw",@nobits
	.sectionflags	@""
	.align	16
